	.headerflags	@"EF_CUDA_TEXMODE_UNIFIED EF_CUDA_64BIT_ADDRESS EF_CUDA_SM86 EF_CUDA_VIRTUAL_SM(EF_CUDA_SM86)"
	.elftype	@"ET_EXEC"


//--------------------- .nv.info                  --------------------------
	.section	.nv.info,"",@"SHT_CUDA_INFO"
	.align	4


	//----- nvinfo : EIATTR_REGCOUNT
	.align		4
        /*0000*/ 	.byte	0x04, 0x2f
        /*0002*/ 	.short	(.L_1 - .L_0)
	.align		4
.L_0:
        /*0004*/ 	.word	index@(triton_mm)
        /*0008*/ 	.word	0x00000048


	//----- nvinfo : EIATTR_MAX_STACK_SIZE
	.align		4
.L_1:
        /*000c*/ 	.byte	0x04, 0x23
        /*000e*/ 	.short	(.L_3 - .L_2)
	.align		4
.L_2:
        /*0010*/ 	.word	index@(triton_mm)
        /*0014*/ 	.word	0x00000000


	//----- nvinfo : EIATTR_MIN_STACK_SIZE
	.align		4
.L_3:
        /*0018*/ 	.byte	0x04, 0x12
        /*001a*/ 	.short	(.L_5 - .L_4)
	.align		4
.L_4:
        /*001c*/ 	.word	index@(triton_mm)
        /*0020*/ 	.word	0x00000000


	//----- nvinfo : EIATTR_FRAME_SIZE
	.align		4
.L_5:
        /*0024*/ 	.byte	0x04, 0x11
        /*0026*/ 	.short	(.L_7 - .L_6)
	.align		4
.L_6:
        /*0028*/ 	.word	index@(triton_mm)
        /*002c*/ 	.word	0x00000000
.L_7:


//--------------------- .nv.info.triton_mm        --------------------------
	.section	.nv.info.triton_mm,"",@"SHT_CUDA_INFO"
	.align	4


	//----- nvinfo : EIATTR_CUDA_API_VERSION
	.align		4
        /*0000*/ 	.byte	0x04, 0x37
        /*0002*/ 	.short	(.L_9 - .L_8)
.L_8:
        /*0004*/ 	.word	0x0000007b


	//----- nvinfo : EIATTR_SW2861232_WAR
	.align		4
.L_9:
        /*0008*/ 	.byte	0x01, 0x35
	.zero		2


	//----- nvinfo : EIATTR_PARAM_CBANK
	.align		4
        /*000c*/ 	.byte	0x04, 0x0a
        /*000e*/ 	.short	(.L_11 - .L_10)
	.align		4
.L_10:
        /*0010*/ 	.word	index@(.nv.constant0.triton_mm)
        /*0014*/ 	.short	0x0160
        /*0016*/ 	.short	0x001c


	//----- nvinfo : EIATTR_CBANK_PARAM_SIZE
	.align		4
.L_11:
        /*0018*/ 	.byte	0x03, 0x19
        /*001a*/ 	.short	0x001c


	//----- nvinfo : EIATTR_KPARAM_INFO
	.align		4
        /*001c*/ 	.byte	0x04, 0x17
        /*001e*/ 	.short	(.L_13 - .L_12)
.L_12:
        /*0020*/ 	.word	0x00000000
        /*0024*/ 	.short	0x0003
        /*0026*/ 	.short	0x0018
        /*0028*/ 	.byte	0x00, 0xf0, 0x11, 0x00


	//----- nvinfo : EIATTR_KPARAM_INFO
	.align		4
.L_13:
        /*002c*/ 	.byte	0x04, 0x17
        /*002e*/ 	.short	(.L_15 - .L_14)
.L_14:
        /*0030*/ 	.word	0x00000000
        /*0034*/ 	.short	0x0002
        /*0036*/ 	.short	0x0010
        /*0038*/ 	.byte	0x00, 0xf0, 0x21, 0x00


	//----- nvinfo : EIATTR_KPARAM_INFO
	.align		4
.L_15:
        /*003c*/ 	.byte	0x04, 0x17
        /*003e*/ 	.short	(.L_17 - .L_16)
.L_16:
        /*0040*/ 	.word	0x00000000
        /*0044*/ 	.short	0x0001
        /*0046*/ 	.short	0x0008
        /*0048*/ 	.byte	0x00, 0xf0, 0x21, 0x00


	//----- nvinfo : EIATTR_KPARAM_INFO
	.align		4
.L_17:
        /*004c*/ 	.byte	0x04, 0x17
        /*004e*/ 	.short	(.L_19 - .L_18)
.L_18:
        /*0050*/ 	.word	0x00000000
        /*0054*/ 	.short	0x0000
        /*0056*/ 	.short	0x0000
        /*0058*/ 	.byte	0x00, 0xf0, 0x21, 0x00


	//----- nvinfo : EIATTR_MAXREG_COUNT
	.align		4
.L_19:
        /*005c*/ 	.byte	0x03, 0x1b
        /*005e*/ 	.short	0x00ff


	//----- nvinfo : EIATTR_EXIT_INSTR_OFFSETS
	.align		4
        /*0060*/ 	.byte	0x04, 0x1c
        /*0062*/ 	.short	(.L_21 - .L_20)


	//   ....[0]....
.L_20:
        /*0064*/ 	.word	0x00000040


	//   ....[1]....
        /*0068*/ 	.word	0x00001f00


	//   ....[2]....
        /*006c*/ 	.word	0x00001f50


	//----- nvinfo : EIATTR_MAX_THREADS
	.align		4
.L_21:
        /*0070*/ 	.byte	0x04, 0x05
        /*0072*/ 	.short	(.L_23 - .L_22)
.L_22:
        /*0074*/ 	.word	0x00000040
        /*0078*/ 	.word	0x00000001
        /*007c*/ 	.word	0x00000001
.L_23:


//--------------------- .nv.rel.action            --------------------------
	.section	.nv.rel.action,"",@"SHT_CUDA_RELOCINFO"
	.align	8
	.sectionentsize	8
        /*0000*/ 	.byte	0x73, 0x00, 0x00, 0x00, 0x00, 0x00, 0x00, 0x00, 0x00, 0x00, 0x00, 0x11, 0x25, 0x00, 0x05, 0x36


//--------------------- .nv.constant0.triton_mm   --------------------------
	.section	.nv.constant0.triton_mm,"a",@progbits
	.align	4
.nv.constant0.triton_mm:
	.zero		380


//--------------------- .text.triton_mm           --------------------------
	.section	.text.triton_mm,"ax",@progbits
	.sectionflags	@"SHF_BARRIERS=1"
	.sectioninfo	@"SHI_REGISTERS=72"
	.align	128
        .global         triton_mm
        .type           triton_mm,@function
        .size           triton_mm,(.L_x_3 - triton_mm)
        .other          triton_mm,@"STO_CUDA_ENTRY STV_DEFAULT"
triton_mm:
.text.triton_mm:
[----:B------:R-:W-:-:S02]  /*0000*/  MOV R1, c[0x0][0x28] ;  /* 0x00000a0000017a02 */ /* 0x000fc40000000f00 */
[----:B------:R-:W-:-:S05]  /*0010*/  MOV R2, c[0x0][0x178] ;  /* 0x00005e0000027a02 */ /* 0x000fca0000000f00 */
[----:B------:R-:W-:-:S05]  /*0020*/  IMAD R0, R2, 0x2260, RZ ;  /* 0x0000226002007824 */ /* 0x000fca00078e02ff */
[----:B------:R-:W-:-:S13]  /*0030*/  ISETP.NE.AND P0, PT, R0, RZ, PT ;  /* 0x000000ff0000720c */ /* 0x000fda0003f05270 */
[----:B------:R-:W-:Y:S05]  /*0040*/  @!P0 EXIT ;  /* 0x000000000000894d */ /* 0x000fea0003800000 */
[----:B------:R-:W0:Y:S01]  /*0050*/  S2R R13, SR_CTAID.X ;  /* 0x00000000000d7919 */ /* 0x000e220000002500 */
[----:B------:R-:W-:Y:S01]  /*0060*/  IMAD R2, R2, 0x32, RZ ;  /* 0x0000003202027824 */ /* 0x000fe200078e02ff */
[----:B------:R-:W-:Y:S01]  /*0070*/  CS2R R16, SRZ ;  /* 0x0000000000107805 */ /* 0x000fe2000001ff00 */
[----:B------:R-:W-:Y:S01]  /*0080*/  CS2R R18, SRZ ;  /* 0x0000000000127805 */ /* 0x000fe2000001ff00 */
[----:B------:R-:W-:Y:S01]  /*0090*/  CS2R R20, SRZ ;  /* 0x0000000000147805 */ /* 0x000fe2000001ff00 */
[----:B------:R-:W-:Y:S01]  /*00a0*/  CS2R R22, SRZ ;  /* 0x0000000000167805 */ /* 0x000fe2000001ff00 */
[----:B------:R-:W-:Y:S01]  /*00b0*/  IADD3 R0, R2, 0x1f, RZ ;  /* 0x0000001f02007810 */ /* 0x000fe20007ffe0ff */
[----:B------:R-:W-:Y:S01]  /*00c0*/  CS2R R24, SRZ ;  /* 0x0000000000187805 */ /* 0x000fe2000001ff00 */
[----:B------:R-:W-:Y:S01]  /*00d0*/  CS2R R26, SRZ ;  /* 0x00000000001a7805 */ /* 0x000fe2000001ff00 */
[----:B------:R-:W-:Y:S01]  /*00e0*/  ULDC.64 UR6, c[0x0][0x118] ;  /* 0x0000460000067ab9 */ /* 0x000fe20000000a00 */
[----:B------:R-:W-:-:S04]  /*00f0*/  SHF.R.S32.HI R3, RZ, 0x1f, R0 ;  /* 0x0000001fff037819 */ /* 0x000fc80000011400 */
[----:B------:R-:W-:Y:S01]  /*0100*/  LEA.HI R3, R3, R0, RZ, 0x5 ;  /* 0x0000000003037211 */ /* 0x000fe200078f28ff */
[C---:B0-----:R-:W-:Y:S01]  /*0110*/  IMAD.HI R4, R13.reuse, 0x2aaaaaab, RZ ;  /* 0x2aaaaaab0d047827 */ /* 0x041fe200078e02ff */
[----:B------:R-:W-:Y:S02]  /*0120*/  IABS R9, R13 ;  /* 0x0000000d00097213 */ /* 0x000fe40000000000 */
[----:B------:R-:W-:Y:S02]  /*0130*/  ISETP.GE.AND P2, PT, R13, RZ, PT ;  /* 0x000000ff0d00720c */ /* 0x000fe40003f46270 */
[----:B------:R-:W-:-:S04]  /*0140*/  SHF.R.U32.HI R5, RZ, 0x1f, R4 ;  /* 0x0000001fff057819 */ /* 0x000fc80000011604 */
[----:B------:R-:W-:-:S04]  /*0150*/  LEA.HI.SX32 R6, R4, R5, 0x1d ;  /* 0x0000000504067211 */ /* 0x000fc800078feaff */
[C---:B------:R-:W-:Y:S01]  /*0160*/  SHF.L.U32 R0, R6.reuse, 0x3, RZ ;  /* 0x0000000306007819 */ /* 0x040fe200000006ff */
[----:B------:R-:W-:-:S03]  /*0170*/  IMAD R11, R6, -0x30, R13 ;  /* 0xffffffd0060b7824 */ /* 0x000fc600078e020d */
[----:B------:R-:W-:Y:S02]  /*0180*/  LEA.HI.SX32 R3, R3, -R0, 0x1b ;  /* 0x8000000003037211 */ /* 0x000fe400078fdaff */
[----:B------:R-:W-:Y:S02]  /*0190*/  IABS R6, R11 ;  /* 0x0000000b00067213 */ /* 0x000fe40000000000 */
[----:B------:R-:W-:-:S04]  /*01a0*/  IMNMX R8, R3, 0x8, PT ;  /* 0x0000000803087817 */ /* 0x000fc80003800200 */
[-C--:B------:R-:W-:Y:S02]  /*01b0*/  IABS R12, R8.reuse ;  /* 0x00000008000c7213 */ /* 0x080fe40000000000 */
[----:B------:R-:W-:Y:S02]  /*01c0*/  IABS R10, R8 ;  /* 0x00000008000a7213 */ /* 0x000fe40000000000 */
[----:B------:R-:W0:Y:S02]  /*01d0*/  I2F.RP R3, R12 ;  /* 0x0000000c00037306 */ /* 0x000e240000209400 */
[----:B------:R-:W-:-:S06]  /*01e0*/  IADD3 R14, RZ, -R10, RZ ;  /* 0x8000000aff0e7210 */ /* 0x000fcc0007ffe0ff */
[----:B0-----:R-:W0:Y:S02]  /*01f0*/  MUFU.RCP R3, R3 ;  /* 0x0000000300037308 */ /* 0x001e240000001000 */
[----:B0-----:R-:W-:Y:S02]  /*0200*/  IADD3 R4, R3, 0xffffffe, RZ ;  /* 0x0ffffffe03047810 */ /* 0x001fe40007ffe0ff */
[----:B------:R-:W-:-:S04]  /*0210*/  IABS R3, R2 ;  /* 0x0000000200037213 */ /* 0x000fc80000000000 */
[----:B------:R0:W1:Y:S08]  /*0220*/  F2I.FTZ.U32.TRUNC.NTZ R5, R4 ;  /* 0x0000000400057305 */ /* 0x000070000021f000 */
[----:B------:R-:W2:Y:S01]  /*0230*/  I2F.RP R10, R3 ;  /* 0x00000003000a7306 */ /* 0x000ea20000209400 */
[----:B0-----:R-:W-:Y:S02]  /*0240*/  MOV R4, RZ ;  /* 0x000000ff00047202 */ /* 0x001fe40000000f00 */
[----:B-1----:R-:W-:-:S05]  /*0250*/  IADD3 R7, RZ, -R5, RZ ;  /* 0x80000005ff077210 */ /* 0x002fca0007ffe0ff */
[----:B------:R-:W-:Y:S01]  /*0260*/  IMAD R7, R7, R12, RZ ;  /* 0x0000000c07077224 */ /* 0x000fe200078e02ff */
[----:B--2---:R-:W0:Y:S03]  /*0270*/  MUFU.RCP R10, R10 ;  /* 0x0000000a000a7308 */ /* 0x004e260000001000 */
[----:B------:R-:W-:-:S06]  /*0280*/  IMAD.HI.U32 R5, R5, R7, R4 ;  /* 0x0000000705057227 */ /* 0x000fcc00078e0004 */
[----:B------:R-:W-:-:S04]  /*0290*/  IMAD.HI.U32 R4, R5, R9, RZ ;  /* 0x0000000905047227 */ /* 0x000fc800078e00ff */
[----:B------:R-:W-:Y:S02]  /*02a0*/  IMAD R9, R4, R14, R9 ;  /* 0x0000000e04097224 */ /* 0x000fe400078e0209 */
[----:B------:R-:W1:Y:S01]  /*02b0*/  S2R R4, SR_TID.X ;  /* 0x0000000000047919 */ /* 0x000e620000002100 */
[----:B------:R-:W-:Y:S02]  /*02c0*/  IMAD.HI.U32 R5, R5, R6, RZ ;  /* 0x0000000605057227 */ /* 0x000fe400078e00ff */
[----:B------:R-:W-:Y:S02]  /*02d0*/  ISETP.GT.U32.AND P0, PT, R12, R9, PT ;  /* 0x000000090c00720c */ /* 0x000fe40003f04070 */
[----:B0-----:R-:W-:Y:S01]  /*02e0*/  IADD3 R7, R10, 0xffffffe, RZ ;  /* 0x0ffffffe0a077810 */ /* 0x001fe20007ffe0ff */
[----:B------:R-:W-:Y:S01]  /*02f0*/  IMAD R6, R5, R14, R6 ;  /* 0x0000000e05067224 */ /* 0x000fe200078e0206 */
[----:B------:R-:W-:-:S04]  /*0300*/  LOP3.LUT R10, RZ, R8, RZ, 0x33, !PT ;  /* 0x00000008ff0a7212 */ /* 0x000fc800078e33ff */
[----:B------:R-:W0:Y:S05]  /*0310*/  F2I.FTZ.U32.TRUNC.NTZ R7, R7 ;  /* 0x0000000700077305 */ /* 0x000e2a000021f000 */
[----:B------:R-:W-:Y:S02]  /*0320*/  @!P0 IADD3 R9, R9, -R12, RZ ;  /* 0x8000000c09098210 */ /* 0x000fe40007ffe0ff */
[C---:B------:R-:W-:Y:S02]  /*0330*/  ISETP.GT.U32.AND P0, PT, R12.reuse, R6, PT ;  /* 0x000000060c00720c */ /* 0x040fe40003f04070 */
[----:B------:R-:W-:Y:S02]  /*0340*/  ISETP.GT.U32.AND P1, PT, R12, R9, PT ;  /* 0x000000090c00720c */ /* 0x000fe40003f24070 */
[----:B-1----:R-:W-:-:S02]  /*0350*/  SHF.R.U32.HI R63, RZ, 0x2, R4 ;  /* 0x00000002ff3f7819 */ /* 0x002fc40000011604 */
[----:B------:R-:W-:Y:S02]  /*0360*/  SHF.L.U32 R61, R4, 0x5, RZ ;  /* 0x00000005043d7819 */ /* 0x000fe400000006ff */
[----:B0-----:R-:W-:Y:S02]  /*0370*/  IADD3 R14, RZ, -R7, RZ ;  /* 0x80000007ff0e7210 */ /* 0x001fe40007ffe0ff */
[----:B------:R-:W-:-:S03]  /*0380*/  SGXT.U32 R63, R63, 0x4 ;  /* 0x000000043f3f781a */ /* 0x000fc60000000000 */
[-C--:B------:R-:W-:Y:S02]  /*0390*/  @!P0 IADD3 R6, R6, -R12.reuse, RZ ;  /* 0x8000000c06068210 */ /* 0x080fe40007ffe0ff */
[----:B------:R-:W-:Y:S02]  /*03a0*/  @!P1 IADD3 R9, R9, -R12, RZ ;  /* 0x8000000c09099210 */ /* 0x000fe40007ffe0ff */
[----:B------:R-:W-:Y:S02]  /*03b0*/  ISETP.NE.AND P1, PT, R8, RZ, PT ;  /* 0x000000ff0800720c */ /* 0x000fe40003f25270 */
[----:B------:R-:W-:Y:S02]  /*03c0*/  @!P2 IADD3 R9, -R9, RZ, RZ ;  /* 0x000000ff0909a210 */ /* 0x000fe40007ffe1ff */
[----:B------:R-:W-:Y:S01]  /*03d0*/  LOP3.LUT R8, R11, R8, RZ, 0x3c, !PT ;  /* 0x000000080b087212 */ /* 0x000fe200078e3cff */
[----:B------:R-:W-:Y:S01]  /*03e0*/  IMAD R11, R14, R3, RZ ;  /* 0x000000030e0b7224 */ /* 0x000fe200078e02ff */
[----:B------:R-:W-:-:S02]  /*03f0*/  SEL R9, R10, R9, !P1 ;  /* 0x000000090a097207 */ /* 0x000fc40004800000 */
[----:B------:R-:W-:Y:S02]  /*0400*/  ISETP.GE.U32.AND P2, PT, R6, R12, PT ;  /* 0x0000000c0600720c */ /* 0x000fe40003f46070 */
[----:B------:R-:W-:Y:S02]  /*0410*/  IADD3 R9, R0, R9, RZ ;  /* 0x0000000900097210 */ /* 0x000fe40007ffe0ff */
[----:B------:R-:W-:Y:S02]  /*0420*/  MOV R6, RZ ;  /* 0x000000ff00067202 */ /* 0x000fe40000000f00 */
[----:B------:R-:W-:Y:S02]  /*0430*/  SHF.L.U32 R9, R9, 0x5, RZ ;  /* 0x0000000509097819 */ /* 0x000fe400000006ff */
[----:B------:R-:W-:Y:S01]  /*0440*/  ISETP.GE.AND P3, PT, R8, RZ, PT ;  /* 0x000000ff0800720c */ /* 0x000fe20003f66270 */
[----:B------:R-:W-:Y:S01]  /*0450*/  IMAD.HI.U32 R6, R7, R11, R6 ;  /* 0x0000000b07067227 */ /* 0x000fe200078e0006 */
[----:B------:R-:W-:-:S02]  /*0460*/  LOP3.LUT R12, R9, R63, RZ, 0xfc, !PT ;  /* 0x0000003f090c7212 */ /* 0x000fc400078efcff */
[----:B------:R-:W-:Y:S02]  /*0470*/  LOP3.LUT R14, R9, 0x10, R63, 0xfe, !PT ;  /* 0x00000010090e7812 */ /* 0x000fe400078efe3f */
[----:B------:R-:W-:Y:S02]  /*0480*/  IABS R0, R2 ;  /* 0x0000000200007213 */ /* 0x000fe40000000000 */
[----:B------:R-:W-:Y:S02]  /*0490*/  IABS R11, R12 ;  /* 0x0000000c000b7213 */ /* 0x000fe40000000000 */
[----:B------:R-:W-:Y:S02]  /*04a0*/  IABS R13, R14 ;  /* 0x0000000e000d7213 */ /* 0x000fe40000000000 */
[----:B------:R-:W-:Y:S02]  /*04b0*/  @!P0 IADD3 R5, R5, 0x1, RZ ;  /* 0x0000000105058810 */ /* 0x000fe40007ffe0ff */
[----:B------:R-:W-:Y:S01]  /*04c0*/  IADD3 R8, RZ, -R0, RZ ;  /* 0x80000000ff087210 */ /* 0x000fe20007ffe0ff */
[----:B------:R-:W-:Y:S01]  /*04d0*/  IMAD.HI.U32 R0, R6, R11, RZ ;  /* 0x0000000b06007227 */ /* 0x000fe200078e00ff */
[----:B------:R-:W-:-:S02]  /*04e0*/  @P2 IADD3 R5, R5, 0x1, RZ ;  /* 0x0000000105052810 */ /* 0x000fc40007ffe0ff */
[----:B------:R-:W-:Y:S01]  /*04f0*/  LOP3.LUT R62, R63, 0x10, RZ, 0xfc, !PT ;  /* 0x000000103f3e7812 */ /* 0x000fe200078efcff */
[----:B------:R-:W-:Y:S01]  /*0500*/  IMAD.HI.U32 R7, R6, R13, RZ ;  /* 0x0000000d06077227 */ /* 0x000fe200078e00ff */
[----:B------:R-:W-:Y:S02]  /*0510*/  @!P3 IADD3 R5, -R5, RZ, RZ ;  /* 0x000000ff0505b210 */ /* 0x000fe40007ffe1ff */
[----:B------:R-:W-:Y:S01]  /*0520*/  ISETP.GE.AND P3, PT, R14, RZ, PT ;  /* 0x000000ff0e00720c */ /* 0x000fe20003f66270 */
[-C--:B------:R-:W-:Y:S01]  /*0530*/  IMAD R6, R0, R8.reuse, R11 ;  /* 0x0000000800067224 */ /* 0x080fe200078e020b */
[----:B------:R-:W-:Y:S01]  /*0540*/  SEL R0, R10, R5, !P1 ;  /* 0x000000050a007207 */ /* 0x000fe20004800000 */
[----:B------:R-:W-:Y:S01]  /*0550*/  IMAD R8, R7, R8, R13 ;  /* 0x0000000807087224 */ /* 0x000fe200078e020d */
[----:B------:R-:W-:Y:S02]  /*0560*/  SHF.L.U32 R5, R4, 0x2, RZ ;  /* 0x0000000204057819 */ /* 0x000fe400000006ff */
[----:B------:R-:W-:-:S02]  /*0570*/  ISETP.GT.U32.AND P0, PT, R3, R6, PT ;  /* 0x000000060300720c */ /* 0x000fc40003f04070 */
[----:B------:R-:W-:Y:S02]  /*0580*/  ISETP.GT.U32.AND P1, PT, R3, R8, PT ;  /* 0x000000080300720c */ /* 0x000fe40003f24070 */
[----:B------:R-:W-:Y:S02]  /*0590*/  SHF.L.U32 R0, R0, 0x5, RZ ;  /* 0x0000000500007819 */ /* 0x000fe400000006ff */
[----:B------:R-:W-:Y:S02]  /*05a0*/  LOP3.LUT R5, R5, 0xc, RZ, 0xc0, !PT ;  /* 0x0000000c05057812 */ /* 0x000fe400078ec0ff */
[C---:B------:R-:W-:Y:S02]  /*05b0*/  LOP3.LUT R13, R0.reuse, R63, RZ, 0xfc, !PT ;  /* 0x0000003f000d7212 */ /* 0x040fe400078efcff */
[----:B------:R-:W-:Y:S02]  /*05c0*/  LOP3.LUT R15, R0, 0x10, R63, 0xfe, !PT ;  /* 0x00000010000f7812 */ /* 0x000fe400078efe3f */
[----:B------:R-:W-:Y:S01]  /*05d0*/  SHF.L.U32 R60, R4, 0x8, RZ ;  /* 0x00000008043c7819 */ /* 0x000fe200000006ff */
[----:B------:R-:W-:Y:S01]  /*05e0*/  IMAD.HI R7, R13, 0x2e8ba2e9, RZ ;  /* 0x2e8ba2e90d077827 */ /* 0x000fe200078e02ff */
[----:B------:R-:W-:-:S02]  /*05f0*/  @!P0 IADD3 R6, R6, -R3, RZ ;  /* 0x8000000306068210 */ /* 0x000fc40007ffe0ff */
[----:B------:R-:W-:Y:S01]  /*0600*/  @!P1 IADD3 R8, R8, -R3, RZ ;  /* 0x8000000308089210 */ /* 0x000fe20007ffe0ff */
[----:B------:R-:W-:Y:S01]  /*0610*/  IMAD.HI R11, R15, 0x2e8ba2e9, RZ ;  /* 0x2e8ba2e90f0b7827 */ /* 0x000fe200078e02ff */
[C---:B------:R-:W-:Y:S02]  /*0620*/  ISETP.GT.U32.AND P0, PT, R3.reuse, R6, PT ;  /* 0x000000060300720c */ /* 0x040fe40003f04070 */
[----:B------:R-:W-:Y:S02]  /*0630*/  ISETP.GT.U32.AND P2, PT, R3, R8, PT ;  /* 0x000000080300720c */ /* 0x000fe40003f44070 */
[----:B------:R-:W-:Y:S02]  /*0640*/  ISETP.GE.AND P1, PT, R12, RZ, PT ;  /* 0x000000ff0c00720c */ /* 0x000fe40003f26270 */
[----:B------:R-:W-:Y:S02]  /*0650*/  SHF.R.U32.HI R10, RZ, 0x1f, R7 ;  /* 0x0000001fff0a7819 */ /* 0x000fe40000011607 */
[----:B------:R-:W-:-:S02]  /*0660*/  SHF.R.U32.HI R12, RZ, 0x1f, R11 ;  /* 0x0000001fff0c7819 */ /* 0x000fc4000001160b */
[----:B------:R-:W-:Y:S02]  /*0670*/  LEA.HI.SX32 R10, R7, R10, 0x1b ;  /* 0x0000000a070a7211 */ /* 0x000fe400078fdaff */
[----:B------:R-:W-:Y:S02]  /*0680*/  LEA.HI.SX32 R12, R11, R12, 0x1b ;  /* 0x0000000c0b0c7211 */ /* 0x000fe400078fdaff */
[-C--:B------:R-:W-:Y:S01]  /*0690*/  @!P0 IADD3 R6, R6, -R3.reuse, RZ ;  /* 0x8000000306068210 */ /* 0x080fe20007ffe0ff */
[----:B------:R-:W-:Y:S01]  /*06a0*/  IMAD R10, R10, -0xb0, R13 ;  /* 0xffffff500a0a7824 */ /* 0x000fe200078e020d */
[----:B------:R-:W-:Y:S01]  /*06b0*/  @!P2 IADD3 R8, R8, -R3, RZ ;  /* 0x800000030808a210 */ /* 0x000fe20007ffe0ff */
[----:B------:R-:W-:Y:S01]  /*06c0*/  IMAD R12, R12, -0xb0, R15 ;  /* 0xffffff500c0c7824 */ /* 0x000fe200078e020f */
[----:B------:R-:W-:Y:S01]  /*06d0*/  ISETP.NE.AND P0, PT, R2, RZ, PT ;  /* 0x000000ff0200720c */ /* 0x000fe20003f05270 */
[--C-:B------:R-:W-:Y:S01]  /*06e0*/  IMAD R10, R10, 0xb0, R5.reuse ;  /* 0x000000b00a0a7824 */ /* 0x100fe200078e0205 */
[----:B------:R-:W-:Y:S01]  /*06f0*/  LOP3.LUT R3, RZ, R2, RZ, 0x33, !PT ;  /* 0x00000002ff037212 */ /* 0x000fe200078e33ff */
[----:B------:R-:W-:Y:S01]  /*0700*/  IMAD R12, R12, 0xb0, R5 ;  /* 0x000000b00c0c7824 */ /* 0x000fe200078e0205 */
[----:B------:R-:W-:Y:S01]  /*0710*/  @!P1 IADD3 R6, -R6, RZ, RZ ;  /* 0x000000ff06069210 */ /* 0x000fe20007ffe1ff */
[----:B------:R-:W-:Y:S01]  /*0720*/  CS2R R14, SRZ ;  /* 0x00000000000e7805 */ /* 0x000fe2000001ff00 */
[----:B------:R-:W-:-:S02]  /*0730*/  @!P3 IADD3 R8, -R8, RZ, RZ ;  /* 0x000000ff0808b210 */ /* 0x000fc40007ffe1ff */
[----:B------:R-:W-:Y:S02]  /*0740*/  SHF.L.U32 R7, R5, 0x2, RZ ;  /* 0x0000000205077819 */ /* 0x000fe400000006ff */
[C---:B------:R-:W-:Y:S02]  /*0750*/  SEL R52, R3.reuse, R6, !P0 ;  /* 0x0000000603347207 */ /* 0x040fe40004000000 */
[----:B------:R-:W-:Y:S02]  /*0760*/  SEL R8, R3, R8, !P0 ;  /* 0x0000000803087207 */ /* 0x000fe40004000000 */
[-C--:B------:R-:W-:Y:S01]  /*0770*/  LEA R63, R63, R7.reuse, 0x6 ;  /* 0x000000073f3f7211 */ /* 0x080fe200078e30ff */
[--C-:B------:R-:W-:Y:S01]  /*0780*/  IMAD R52, R52, 0xb0, R5.reuse ;  /* 0x000000b034347824 */ /* 0x100fe200078e0205 */
[----:B------:R-:W-:Y:S01]  /*0790*/  LEA R62, R62, R7, 0x6 ;  /* 0x000000073e3e7211 */ /* 0x000fe200078e30ff */
[----:B------:R-:W-:Y:S01]  /*07a0*/  IMAD R6, R8, 0xb0, R5 ;  /* 0x000000b008067824 */ /* 0x000fe200078e0205 */
[----:B------:R-:W-:-:S02]  /*07b0*/  MOV R7, 0x4 ;  /* 0x0000000400077802 */ /* 0x000fc40000000f00 */
[----:B------:R-:W-:Y:S02]  /*07c0*/  SHF.R.U32.HI R11, RZ, 0x3, R4 ;  /* 0x00000003ff0b7819 */ /* 0x000fe40000011604 */
[----:B------:R-:W-:Y:S01]  /*07d0*/  LOP3.LUT R61, R61, 0x1f00, RZ, 0xc0, !PT ;  /* 0x00001f003d3d7812 */ /* 0x000fe200078ec0ff */
[-C--:B------:R-:W-:Y:S01]  /*07e0*/  IMAD.WIDE R54, R10, R7.reuse, c[0x0][0x168] ;  /* 0x00005a000a367625 */ /* 0x080fe200078e0207 */
[----:B------:R-:W-:Y:S02]  /*07f0*/  SGXT.U32 R2, R11, 0x3 ;  /* 0x000000030b02781a */ /* 0x000fe40000000000 */
[----:B------:R-:W-:Y:S01]  /*0800*/  LOP3.LUT R60, R60, 0x700, RZ, 0xc0, !PT ;  /* 0x000007003c3c7812 */ /* 0x000fe200078ec0ff */
[-C--:B------:R-:W-:Y:S01]  /*0810*/  IMAD.WIDE R58, R12, R7.reuse, c[0x0][0x168] ;  /* 0x00005a000c3a7625 */ /* 0x080fe200078e0207 */
[----:B------:R-:W-:Y:S01]  /*0820*/  MOV R56, R54 ;  /* 0x0000003600387202 */ /* 0x000fe20000000f00 */
[----:B------:R-:W-:Y:S01]  /*0830*/  CS2R R12, SRZ ;  /* 0x00000000000c7805 */ /* 0x000fe2000001ff00 */
[----:B------:R-:W-:Y:S01]  /*0840*/  LOP3.LUT R2, R9, R2, RZ, 0xfc, !PT ;  /* 0x0000000209027212 */ /* 0x000fe200078efcff */
[----:B------:R-:W-:Y:S01]  /*0850*/  IMAD.WIDE R52, R52, R7, c[0x0][0x160] ;  /* 0x0000580034347625 */ /* 0x000fe200078e0207 */
[----:B------:R-:W-:-:S02]  /*0860*/  MOV R57, R59 ;  /* 0x0000003b00397202 */ /* 0x000fc40000000f00 */
[----:B------:R-:W-:Y:S01]  /*0870*/  MOV R59, 0xfffffff0 ;  /* 0xfffffff0003b7802 */ /* 0x000fe20000000f00 */
[----:B------:R-:W-:Y:S01]  /*0880*/  IMAD.WIDE R6, R6, R7, c[0x0][0x160] ;  /* 0x0000580006067625 */ /* 0x000fe200078e0207 */
[----:B------:R-:W-:-:S04]  /*0890*/  MOV R3, R53 ;  /* 0x0000003500037202 */ /* 0x000fc80000000f00 */
[----:B------:R-:W-:Y:S02]  /*08a0*/  MOV R54, R6 ;  /* 0x0000000600367202 */ /* 0x000fe40000000f00 */
[----:B------:R-:W-:-:S02]  /*08b0*/  MOV R53, R7 ;  /* 0x0000000700357202 */ /* 0x000fc40000000f00 */
.L_x_1:
[----:B------:R-:W-:Y:S02]  /*08c0*/  MOV R4, R52 ;  /* 0x0000003400047202 */ /* 0x000fe40000000f00 */
[----:B------:R-:W-:Y:S02]  /*08d0*/  MOV R5, R3 ;  /* 0x0000000300057202 */ /* 0x000fe40000000f00 */
[----:B------:R-:W-:Y:S02]  /*08e0*/  MOV R36, R54 ;  /* 0x0000003600247202 */ /* 0x000fe40000000f00 */
[----:B------:R-:W-:Y:S02]  /*08f0*/  MOV R37, R53 ;  /* 0x0000003500257202 */ /* 0x000fe40000000f00 */
[----:B------:R-:W-:Y:S01]  /*0900*/  MOV R40, R56 ;  /* 0x0000003800287202 */ /* 0x000fe20000000f00 */
[----:B------:R-:W2:Y:S01]  /*0910*/  LDG.E.128 R4, [R4.64] ;  /* 0x0000000604047981 */ /* 0x000ea2000c1e1d00 */
[----:B------:R-:W-:-:S02]  /*0920*/  MOV R41, R55 ;  /* 0x0000003700297202 */ /* 0x000fc40000000f00 */
[----:B------:R-:W-:Y:S01]  /*0930*/  MOV R32, R58 ;  /* 0x0000003a00207202 */ /* 0x000fe20000000f00 */
[----:B------:R-:W3:Y:S01]  /*0940*/  LDG.E.128 R8, [R36.64] ;  /* 0x0000000624087981 */ /* 0x000ee2000c1e1d00 */
[----:B------:R-:W-:-:S03]  /*0950*/  MOV R33, R57 ;  /* 0x0000003900217202 */ /* 0x000fc60000000f00 */
[----:B------:R-:W-:Y:S06]  /*0960*/  BAR.SYNC 0x0 ;  /* 0x0000000000007b1d */ /* 0x000fec0000000000 */
[----:B------:R-:W4:Y:S04]  /*0970*/  LDG.E.128 R28, [R40.64] ;  /* 0x00000006281c7981 */ /* 0x000f28000c1e1d00 */
[----:B------:R-:W5:Y:S04]  /*0980*/  LDG.E.128 R32, [R32.64] ;  /* 0x0000000620207981 */ /* 0x000f68000c1e1d00 */
[----:B--2---:R-:W-:Y:S04]  /*0990*/  STS.128 [R63], R4 ;  /* 0x000000043f007388 */ /* 0x004fe80000000c00 */
[----:B---3--:R-:W-:Y:S04]  /*09a0*/  STS.128 [R62], R8 ;  /* 0x000000083e007388 */ /* 0x008fe80000000c00 */
[----:B----4-:R-:W-:Y:S04]  /*09b0*/  STS.128 [R63+0x800], R28 ;  /* 0x0008001c3f007388 */ /* 0x010fe80000000c00 */
[----:B-----5:R-:W-:Y:S04]  /*09c0*/  STS.128 [R62+0x800], R32 ;  /* 0x000800203e007388 */ /* 0x020fe80000000c00 */
[----:B------:R-:W-:Y:S06]  /*09d0*/  BAR.SYNC 0x0 ;  /* 0x0000000000007b1d */ /* 0x000fec0000000000 */
[----:B------:R-:W-:Y:S04]  /*09e0*/  LDS.128 R28, [R61] ;  /* 0x000000003d1c7984 */ /* 0x000fe80000000c00 */
[----:B------:R-:W0:Y:S04]  /*09f0*/  LDS.128 R8, [R60+0x840] ;  /* 0x000840003c087984 */ /* 0x000e280000000c00 */
[----:B------:R-:W1:Y:S04]  /*0a00*/  LDS.128 R36, [R60+0x880] ;  /* 0x000880003c247984 */ /* 0x000e680000000c00 */
[----:B------:R-:W2:Y:S04]  /*0a10*/  LDS.128 R4, [R60+0x800] ;  /* 0x000800003c047984 */ /* 0x000ea80000000c00 */
[----:B------:R-:W3:Y:S04]  /*0a20*/  LDS.128 R40, [R60+0x8c0] ;  /* 0x0008c0003c287984 */ /* 0x000ee80000000c00 */
[----:B------:R-:W4:Y:S01]  /*0a30*/  LDS.128 R44, [R61+0x40] ;  /* 0x000040003d2c7984 */ /* 0x000f220000000c00 */
[C---:B0-----:R-:W-:Y:S01]  /*0a40*/  FFMA R48, R28.reuse, R8, R25 ;  /* 0x000000081c307223 */ /* 0x041fe20000000019 */
[C---:B-1----:R-:W-:Y:S01]  /*0a50*/  FFMA R26, R28.reuse, R36, R26 ;  /* 0x000000241c1a7223 */ /* 0x042fe2000000001a */
[C---:B--2---:R-:W-:Y:S01]  /*0a60*/  FFMA R24, R28.reuse, R4, R24 ;  /* 0x000000041c187223 */ /* 0x044fe20000000018 */
[----:B---3--:R-:W-:Y:S01]  /*0a70*/  FFMA R28, R28, R40, R27 ;  /* 0x000000281c1c7223 */ /* 0x008fe2000000001b */
[----:B------:R-:W-:-:S02]  /*0a80*/  FFMA R27, R29, R9, R48 ;  /* 0x000000091d1b7223 */ /* 0x000fc40000000030 */
[C---:B------:R-:W-:Y:S01]  /*0a90*/  FFMA R33, R29.reuse, R5, R24 ;  /* 0x000000051d217223 */ /* 0x040fe20000000018 */
[----:B------:R-:W0:Y:S01]  /*0aa0*/  LDS.128 R48, [R61+0x80] ;  /* 0x000080003d307984 */ /* 0x000e220000000c00 */
[----:B------:R-:W-:Y:S01]  /*0ab0*/  FFMA R24, R30, R10, R27 ;  /* 0x0000000a1e187223 */ /* 0x000fe2000000001b */
[C---:B------:R-:W-:Y:S01]  /*0ac0*/  FFMA R25, R29.reuse, R37, R26 ;  /* 0x000000251d197223 */ /* 0x040fe2000000001a */
[----:B------:R-:W-:Y:S01]  /*0ad0*/  FFMA R29, R29, R41, R28 ;  /* 0x000000291d1d7223 */ /* 0x000fe2000000001c */
[C---:B----4-:R-:W-:Y:S01]  /*0ae0*/  FFMA R28, R44.reuse, R8, R13 ;  /* 0x000000082c1c7223 */ /* 0x050fe2000000000d */
[----:B------:R-:W-:Y:S01]  /*0af0*/  FFMA R65, R31, R11, R24 ;  /* 0x0000000b1f417223 */ /* 0x000fe20000000018 */
[C---:B------:R-:W-:Y:S01]  /*0b00*/  FFMA R24, R44.reuse, R4, R12 ;  /* 0x000000042c187223 */ /* 0x040fe2000000000c */
[C---:B------:R-:W-:Y:S01]  /*0b10*/  FFMA R26, R44.reuse, R36, R14 ;  /* 0x000000242c1a7223 */ /* 0x040fe2000000000e */
[----:B------:R-:W-:Y:S02]  /*0b20*/  FFMA R44, R44, R40, R15 ;  /* 0x000000282c2c7223 */ /* 0x000fe4000000000f */
[----:B------:R-:W1:Y:S01]  /*0b30*/  LDS.128 R12, [R61+0xc0] ;  /* 0x0000c0003d0c7984 */ /* 0x000e620000000c00 */
[C---:B------:R-:W-:Y:S01]  /*0b40*/  FFMA R66, R30.reuse, R38, R25 ;  /* 0x000000261e427223 */ /* 0x040fe20000000019 */
[C---:B------:R-:W-:Y:S01]  /*0b50*/  FFMA R64, R30.reuse, R6, R33 ;  /* 0x000000061e407223 */ /* 0x040fe20000000021 */
[----:B------:R-:W-:Y:S01]  /*0b60*/  FFMA R30, R30, R42, R29 ;  /* 0x0000002a1e1e7223 */ /* 0x000fe2000000001d */
[----:B------:R-:W-:Y:S01]  /*0b70*/  FFMA R29, R45, R9, R28 ;  /* 0x000000092d1d7223 */ /* 0x000fe2000000001c */
[C---:B------:R-:W-:Y:S01]  /*0b80*/  FFMA R66, R31.reuse, R39, R66 ;  /* 0x000000271f427223 */ /* 0x040fe20000000042 */
[C---:B------:R-:W-:Y:S01]  /*0b90*/  FFMA R64, R31.reuse, R7, R64 ;  /* 0x000000071f407223 */ /* 0x040fe20000000040 */
[----:B------:R-:W-:Y:S01]  /*0ba0*/  FFMA R67, R31, R43, R30 ;  /* 0x0000002b1f437223 */ /* 0x000fe2000000001e */
[C---:B------:R-:W-:Y:S01]  /*0bb0*/  FFMA R31, R45.reuse, R5, R24 ;  /* 0x000000052d1f7223 */ /* 0x040fe20000000018 */
[C---:B------:R-:W-:Y:S01]  /*0bc0*/  FFMA R27, R45.reuse, R37, R26 ;  /* 0x000000252d1b7223 */ /* 0x040fe2000000001a */
[----:B------:R-:W-:Y:S01]  /*0bd0*/  FFMA R25, R45, R41, R44 ;  /* 0x000000292d197223 */ /* 0x000fe2000000002c */
[C---:B------:R-:W-:Y:S01]  /*0be0*/  FFMA R45, R46.reuse, R10, R29 ;  /* 0x0000000a2e2d7223 */ /* 0x040fe2000000001d */
[C---:B------:R-:W-:Y:S01]  /*0bf0*/  FFMA R68, R46.reuse, R6, R31 ;  /* 0x000000062e447223 */ /* 0x040fe2000000001f */
[C---:B------:R-:W-:Y:S01]  /*0c00*/  FFMA R44, R46.reuse, R38, R27 ;  /* 0x000000262e2c7223 */ /* 0x040fe2000000001b */
[----:B------:R-:W-:Y:S01]  /*0c10*/  FFMA R46, R46, R42, R25 ;  /* 0x0000002a2e2e7223 */ /* 0x000fe20000000019 */
[----:B------:R-:W-:Y:S04]  /*0c20*/  LDS.128 R32, [R61+0x10] ;  /* 0x000010003d207984 */ /* 0x000fe80000000c00 */
[----:B------:R-:W2:Y:S01]  /*0c30*/  LDS.128 R28, [R60+0x850] ;  /* 0x000850003c1c7984 */ /* 0x000ea20000000c00 */
[C---:B0-----:R-:W-:Y:S01]  /*0c40*/  FFMA R24, R48.reuse, R8, R21 ;  /* 0x0000000830187223 */ /* 0x041fe20000000015 */
[C---:B------:R-:W-:Y:S01]  /*0c50*/  FFMA R20, R48.reuse, R4, R20 ;  /* 0x0000000430147223 */ /* 0x040fe20000000014 */
[C---:B------:R-:W-:Y:S01]  /*0c60*/  FFMA R22, R48.reuse, R36, R22 ;  /* 0x0000002430167223 */ /* 0x040fe20000000016 */
[----:B------:R-:W-:Y:S01]  /*0c70*/  FFMA R48, R48, R40, R23 ;  /* 0x0000002830307223 */ /* 0x000fe20000000017 */
[C---:B------:R-:W-:Y:S01]  /*0c80*/  FFMA R25, R49.reuse, R9, R24 ;  /* 0x0000000931197223 */ /* 0x040fe20000000018 */
[C---:B------:R-:W-:Y:S01]  /*0c90*/  FFMA R69, R49.reuse, R5, R20 ;  /* 0x0000000531457223 */ /* 0x040fe20000000014 */
[C---:B------:R-:W-:Y:S01]  /*0ca0*/  FFMA R23, R49.reuse, R37, R22 ;  /* 0x0000002531177223 */ /* 0x040fe20000000016 */
[----:B------:R-:W-:Y:S01]  /*0cb0*/  FFMA R21, R49, R41, R48 ;  /* 0x0000002931157223 */ /* 0x000fe20000000030 */
[----:B------:R-:W-:-:S02]  /*0cc0*/  FFMA R49, R50, R10, R25 ;  /* 0x0000000a32317223 */ /* 0x000fc40000000019 */
[----:B------:R-:W0:Y:S01]  /*0cd0*/  LDS.128 R24, [R60+0x890] ;  /* 0x000890003c187984 */ /* 0x000e220000000c00 */
[C---:B-1----:R-:W-:Y:S01]  /*0ce0*/  FFMA R18, R12.reuse, R36, R18 ;  /* 0x000000240c127223 */ /* 0x042fe20000000012 */
[C---:B------:R-:W-:Y:S01]  /*0cf0*/  FFMA R4, R12.reuse, R4, R16 ;  /* 0x000000040c047223 */ /* 0x040fe20000000010 */
[C---:B------:R-:W-:Y:S01]  /*0d00*/  FFMA R8, R12.reuse, R8, R17 ;  /* 0x000000080c087223 */ /* 0x040fe20000000011 */
[----:B------:R-:W-:Y:S01]  /*0d10*/  FFMA R12, R12, R40, R19 ;  /* 0x000000280c0c7223 */ /* 0x000fe20000000013 */
[C---:B------:R-:W-:Y:S02]  /*0d20*/  FFMA R37, R13.reuse, R37, R18 ;  /* 0x000000250d257223 */ /* 0x040fe40000000012 */
[----:B------:R-:W1:Y:S01]  /*0d30*/  LDS.128 R16, [R60+0x810] ;  /* 0x000810003c107984 */ /* 0x000e620000000c00 */
[C---:B------:R-:W-:Y:S01]  /*0d40*/  FFMA R5, R13.reuse, R5, R4 ;  /* 0x000000050d057223 */ /* 0x040fe20000000004 */
[C---:B------:R-:W-:Y:S01]  /*0d50*/  FFMA R9, R13.reuse, R9, R8 ;  /* 0x000000090d097223 */ /* 0x040fe20000000008 */
[C---:B------:R-:W-:Y:S01]  /*0d60*/  FFMA R69, R50.reuse, R6, R69 ;  /* 0x0000000632457223 */ /* 0x040fe20000000045 */
[C---:B------:R-:W-:Y:S01]  /*0d70*/  FFMA R48, R50.reuse, R38, R23 ;  /* 0x0000002632307223 */ /* 0x040fe20000000017 */
[----:B------:R-:W-:Y:S01]  /*0d80*/  FFMA R41, R13, R41, R12 ;  /* 0x000000290d297223 */ /* 0x000fe2000000000c */
[----:B------:R-:W-:Y:S01]  /*0d90*/  FFMA R50, R50, R42, R21 ;  /* 0x0000002a32327223 */ /* 0x000fe20000000015 */
[C---:B------:R-:W-:Y:S01]  /*0da0*/  FFMA R6, R14.reuse, R6, R5 ;  /* 0x000000060e067223 */ /* 0x040fe20000000005 */
[----:B------:R-:W3:Y:S01]  /*0db0*/  LDS.128 R20, [R60+0x8d0] ;  /* 0x0008d0003c147984 */ /* 0x000ee20000000c00 */
[C---:B------:R-:W-:Y:S01]  /*0dc0*/  FFMA R13, R14.reuse, R10, R9 ;  /* 0x0000000a0e0d7223 */ /* 0x040fe20000000009 */
[C---:B------:R-:W-:Y:S01]  /*0dd0*/  FFMA R12, R14.reuse, R38, R37 ;  /* 0x000000260e0c7223 */ /* 0x040fe20000000025 */
[----:B------:R-:W-:Y:S01]  /*0de0*/  FFMA R14, R14, R42, R41 ;  /* 0x0000002a0e0e7223 */ /* 0x000fe20000000029 */
[-C--:B------:R-:W-:Y:S01]  /*0df0*/  FFMA R46, R47, R43.reuse, R46 ;  /* 0x0000002b2f2e7223 */ /* 0x080fe2000000002e */
[C---:B--2---:R-:W-:Y:S01]  /*0e00*/  FFMA R4, R32.reuse, R28, R65 ;  /* 0x0000001c20047223 */ /* 0x044fe20000000041 */
[C---:B------:R-:W-:Y:S01]  /*0e10*/  FFMA R50, R51.reuse, R43, R50 ;  /* 0x0000002b33327223 */ /* 0x040fe20000000032 */
[C---:B------:R-:W-:Y:S01]  /*0e20*/  FFMA R48, R51.reuse, R39, R48 ;  /* 0x0000002733307223 */ /* 0x040fe20000000030 */
[----:B------:R-:W-:Y:S01]  /*0e30*/  FFMA R49, R51, R11, R49 ;  /* 0x0000000b33317223 */ /* 0x000fe20000000031 */
[C---:B------:R-:W-:Y:S01]  /*0e40*/  FFMA R43, R15.reuse, R43, R14 ;  /* 0x0000002b0f2b7223 */ /* 0x040fe2000000000e */
[C---:B------:R-:W-:Y:S01]  /*0e50*/  FFMA R12, R15.reuse, R39, R12 ;  /* 0x000000270f0c7223 */ /* 0x040fe2000000000c */
[----:B------:R-:W-:Y:S01]  /*0e60*/  FFMA R13, R15, R11, R13 ;  /* 0x0000000b0f0d7223 */ /* 0x000fe2000000000d */
[-C--:B------:R-:W-:Y:S01]  /*0e70*/  FFMA R68, R47, R7.reuse, R68 ;  /* 0x000000072f447223 */ /* 0x080fe20000000044 */
[-C--:B------:R-:W-:Y:S01]  /*0e80*/  FFMA R51, R51, R7.reuse, R69 ;  /* 0x0000000733337223 */ /* 0x080fe20000000045 */
[----:B------:R-:W-:Y:S01]  /*0e90*/  FFMA R15, R15, R7, R6 ;  /* 0x000000070f0f7223 */ /* 0x000fe20000000006 */
[----:B------:R-:W-:Y:S01]  /*0ea0*/  FFMA R44, R47, R39, R44 ;  /* 0x000000272f2c7223 */ /* 0x000fe2000000002c */
[----:B------:R-:W-:Y:S01]  /*0eb0*/  FFMA R7, R33, R29, R4 ;  /* 0x0000001d21077223 */ /* 0x000fe20000000004 */
[----:B------:R-:W2:Y:S01]  /*0ec0*/  LDS.128 R36, [R61+0x50] ;  /* 0x000050003d247984 */ /* 0x000ea20000000c00 */
[----:B0-----:R-:W-:-:S04]  /*0ed0*/  FFMA R66, R32, R24, R66 ;  /* 0x0000001820427223 */ /* 0x001fc80000000042 */
[C---:B------:R-:W-:Y:S01]  /*0ee0*/  FFMA R5, R33.reuse, R25, R66 ;  /* 0x0000001921057223 */ /* 0x040fe20000000042 */
[----:B-1----:R-:W-:Y:S01]  /*0ef0*/  FFMA R64, R32, R16, R64 ;  /* 0x0000001020407223 */ /* 0x002fe20000000040 */
[C---:B------:R-:W-:Y:S02]  /*0f00*/  FFMA R8, R34.reuse, R30, R7 ;  /* 0x0000001e22087223 */ /* 0x040fe40000000007 */
[C---:B------:R-:W-:Y:S01]  /*0f10*/  FFMA R66, R34.reuse, R26, R5 ;  /* 0x0000001a22427223 */ /* 0x040fe20000000005 */
[----:B------:R-:W-:Y:S01]  /*0f20*/  FFMA R9, R33, R17, R64 ;  /* 0x0000001121097223 */ /* 0x000fe20000000040 */
[----:B------:R-:W0:Y:S01]  /*0f30*/  LDS.128 R4, [R61+0x90] ;  /* 0x000090003d047984 */ /* 0x000e220000000c00 */
[----:B------:R-:W-:Y:S01]  /*0f40*/  FFMA R45, R47, R11, R45 ;  /* 0x0000000b2f2d7223 */ /* 0x000fe2000000002d */
[----:B------:R-:W-:Y:S01]  /*0f50*/  FFMA R65, R35, R31, R8 ;  /* 0x0000001f23417223 */ /* 0x000fe20000000008 */
[----:B------:R-:W-:Y:S02]  /*0f60*/  FFMA R64, R34, R18, R9 ;  /* 0x0000001222407223 */ /* 0x000fe40000000009 */
[----:B------:R-:W1:Y:S01]  /*0f70*/  LDS.128 R8, [R61+0xd0] ;  /* 0x0000d0003d087984 */ /* 0x000e620000000c00 */
[----:B---3--:R-:W-:-:S04]  /*0f80*/  FFMA R32, R32, R20, R67 ;  /* 0x0000001420207223 */ /* 0x008fc80000000043 */
[----:B------:R-:W-:-:S04]  /*0f90*/  FFMA R33, R33, R21, R32 ;  /* 0x0000001521217223 */ /* 0x000fc80000000020 */
[----:B------:R-:W-:Y:S01]  /*0fa0*/  FFMA R34, R34, R22, R33 ;  /* 0x0000001622227223 */ /* 0x000fe20000000021 */
[C---:B------:R-:W-:Y:S01]  /*0fb0*/  FFMA R66, R35.reuse, R27, R66 ;  /* 0x0000001b23427223 */ /* 0x040fe20000000042 */
[C---:B------:R-:W-:Y:S01]  /*0fc0*/  FFMA R64, R35.reuse, R19, R64 ;  /* 0x0000001323407223 */ /* 0x040fe20000000040 */
[C---:B--2---:R-:W-:Y:S01]  /*0fd0*/  FFMA R68, R36.reuse, R16, R68 ;  /* 0x0000001024447223 */ /* 0x044fe20000000044 */
[C---:B------:R-:W-:Y:S01]  /*0fe0*/  FFMA R14, R36.reuse, R28, R45 ;  /* 0x0000001c240e7223 */ /* 0x040fe2000000002d */
[C---:B------:R-:W-:Y:S01]  /*0ff0*/  FFMA R44, R36.reuse, R24, R44 ;  /* 0x00000018242c7223 */ /* 0x040fe2000000002c */
[----:B------:R-:W-:Y:S01]  /*1000*/  FFMA R46, R36, R20, R46 ;  /* 0x00000014242e7223 */ /* 0x000fe2000000002e */
[----:B------:R-:W-:Y:S01]  /*1010*/  FFMA R67, R35, R23, R34 ;  /* 0x0000001723437223 */ /* 0x000fe20000000022 */
[C---:B------:R-:W-:Y:S01]  /*1020*/  FFMA R35, R37.reuse, R17, R68 ;  /* 0x0000001125237223 */ /* 0x040fe20000000044 */
[C---:B------:R-:W-:Y:S01]  /*1030*/  FFMA R33, R37.reuse, R29, R14 ;  /* 0x0000001d25217223 */ /* 0x040fe2000000000e */
[C---:B------:R-:W-:Y:S01]  /*1040*/  FFMA R69, R37.reuse, R25, R44 ;  /* 0x0000001925457223 */ /* 0x040fe2000000002c */
[----:B------:R-:W-:Y:S01]  /*1050*/  FFMA R37, R37, R21, R46 ;  /* 0x0000001525257223 */ /* 0x000fe2000000002e */
[C---:B------:R-:W-:Y:S01]  /*1060*/  FFMA R36, R38.reuse, R18, R35 ;  /* 0x0000001226247223 */ /* 0x040fe20000000023 */
[C---:B------:R-:W-:Y:S01]  /*1070*/  FFMA R68, R38.reuse, R30, R33 ;  /* 0x0000001e26447223 */ /* 0x040fe20000000021 */
[C---:B------:R-:W-:Y:S01]  /*1080*/  FFMA R69, R38.reuse, R26, R69 ;  /* 0x0000001a26457223 */ /* 0x040fe20000000045 */
[----:B------:R-:W-:Y:S01]  /*1090*/  FFMA R38, R38, R22, R37 ;  /* 0x0000001626267223 */ /* 0x000fe20000000025 */
[----:B------:R-:W-:Y:S01]  /*10a0*/  LDS.128 R44, [R60+0x860] ;  /* 0x000860003c2c7984 */ /* 0x000fe20000000c00 */
[C---:B0-----:R-:W-:Y:S01]  /*10b0*/  FFMA R48, R4.reuse, R24, R48 ;  /* 0x0000001804307223 */ /* 0x041fe20000000030 */
[C---:B------:R-:W-:Y:S01]  /*10c0*/  FFMA R50, R4.reuse, R20, R50 ;  /* 0x0000001404327223 */ /* 0x040fe20000000032 */
[C---:B------:R-:W-:Y:S01]  /*10d0*/  FFMA R14, R4.reuse, R16, R51 ;  /* 0x00000010040e7223 */ /* 0x040fe20000000033 */
[----:B------:R-:W-:Y:S01]  /*10e0*/  FFMA R32, R4, R28, R49 ;  /* 0x0000001c04207223 */ /* 0x000fe20000000031 */
[C---:B------:R-:W-:Y:S01]  /*10f0*/  FFMA R37, R5.reuse, R25, R48 ;  /* 0x0000001905257223 */ /* 0x040fe20000000030 */
[----:B-1----:R-:W-:Y:S01]  /*1100*/  FFMA R12, R8, R24, R12 ;  /* 0x00000018080c7223 */ /* 0x002fe2000000000c */
[----:B------:R-:W-:-:S02]  /*1110*/  FFMA R33, R5, R21, R50 ;  /* 0x0000001505217223 */ /* 0x000fc40000000032 */
[----:B------:R-:W0:Y:S01]  /*1120*/  LDS.128 R48, [R61+0x20] ;  /* 0x000020003d307984 */ /* 0x000e220000000c00 */
[C---:B------:R-:W-:Y:S01]  /*1130*/  FFMA R41, R5.reuse, R17, R14 ;  /* 0x0000001105297223 */ /* 0x040fe2000000000e */
[----:B------:R-:W-:Y:S01]  /*1140*/  FFMA R35, R5, R29, R32 ;  /* 0x0000001d05237223 */ /* 0x000fe20000000020 */
        /* <DEDUP_REMOVED lines=21> */
[----:B------:R-:W2:Y:S04]  /*12a0*/  LDS.128 R4, [R61+0x60] ;  /* 0x000060003d047984 */ /* 0x000ea80000000c00 */
[----:B------:R-:W3:Y:S01]  /*12b0*/  LDS.128 R32, [R60+0x8e0] ;  /* 0x0008e0003c207984 */ /* 0x000ee20000000c00 */
[----:B------:R-:W-:Y:S01]  /*12c0*/  FFMA R24, R39, R31, R68 ;  /* 0x0000001f27187223 */ /* 0x000fe20000000044 */
[C---:B------:R-:W-:Y:S01]  /*12d0*/  FFMA R8, R11.reuse, R23, R8 ;  /* 0x000000170b087223 */ /* 0x040fe20000000008 */
[C---:B------:R-:W-:Y:S01]  /*12e0*/  FFMA R9, R11.reuse, R27, R9 ;  /* 0x0000001b0b097223 */ /* 0x040fe20000000009 */
[C---:B------:R-:W-:Y:S01]  /*12f0*/  FFMA R31, R11.reuse, R31, R30 ;  /* 0x0000001f0b1f7223 */ /* 0x040fe2000000001e */
[----:B------:R-:W-:Y:S01]  /*1300*/  FFMA R11, R11, R19, R20 ;  /* 0x000000130b0b7223 */ /* 0x000fe20000000014 */
[----:B0-----:R-:W-:Y:S01]  /*1310*/  FFMA R20, R48, R44, R65 ;  /* 0x0000002c30147223 */ /* 0x001fe20000000041 */
[----:B------:R-:W-:-:S03]  /*1320*/  FFMA R26, R39, R23, R38 ;  /* 0x00000017271a7223 */ /* 0x000fc60000000026 */
[----:B------:R-:W-:Y:S01]  /*1330*/  FFMA R21, R49, R45, R20 ;  /* 0x0000002d31157223 */ /* 0x000fe20000000014 */
[----:B-1----:R-:W-:Y:S01]  /*1340*/  FFMA R64, R48, R12, R64 ;  /* 0x0000000c30407223 */ /* 0x002fe20000000040 */
[C---:B------:R-:W-:Y:S02]  /*1350*/  FFMA R25, R39.reuse, R27, R69 ;  /* 0x0000001b27197223 */ /* 0x040fe40000000045 */
[C---:B------:R-:W-:Y:S01]  /*1360*/  FFMA R28, R50.reuse, R46, R21 ;  /* 0x0000002e321c7223 */ /* 0x040fe20000000015 */
[----:B------:R-:W-:Y:S01]  /*1370*/  FFMA R39, R39, R19, R36 ;  /* 0x0000001327277223 */ /* 0x000fe20000000024 */
[----:B------:R-:W-:Y:S02]  /*1380*/  FFMA R23, R49, R13, R64 ;  /* 0x0000000d31177223 */ /* 0x000fe40000000040 */
[----:B------:R-:W-:Y:S02]  /*1390*/  FFMA R65, R51, R47, R28 ;  /* 0x0000002f33417223 */ /* 0x000fe4000000001c */
[----:B------:R-:W-:-:S02]  /*13a0*/  FFMA R64, R50, R14, R23 ;  /* 0x0000000e32407223 */ /* 0x000fc40000000017 */
[----:B------:R-:W0:Y:S01]  /*13b0*/  LDS.128 R20, [R61+0xa0] ;  /* 0x0000a0003d147984 */ /* 0x000e220000000c00 */
[C---:B--2---:R-:W-:Y:S01]  /*13c0*/  FFMA R28, R4.reuse, R12, R39 ;  /* 0x0000000c041c7223 */ /* 0x044fe20000000027 */
[C---:B------:R-:W-:Y:S01]  /*13d0*/  FFMA R36, R4.reuse, R44, R24 ;  /* 0x0000002c04247223 */ /* 0x040fe20000000018 */
[C---:B------:R-:W-:Y:S01]  /*13e0*/  FFMA R30, R4.reuse, R40, R25 ;  /* 0x00000028041e7223 */ /* 0x040fe20000000019 */
[----:B---3--:R-:W-:Y:S02]  /*13f0*/  FFMA R4, R4, R32, R26 ;  /* 0x0000002004047223 */ /* 0x008fe4000000001a */
[----:B------:R-:W1:Y:S01]  /*1400*/  LDS.128 R24, [R61+0xe0] ;  /* 0x0000e0003d187984 */ /* 0x000e620000000c00 */
[C---:B------:R-:W-:Y:S01]  /*1410*/  FFMA R66, R48.reuse, R40, R66 ;  /* 0x0000002830427223 */ /* 0x040fe20000000042 */
[----:B------:R-:W-:Y:S01]  /*1420*/  FFMA R48, R48, R32, R67 ;  /* 0x0000002030307223 */ /* 0x000fe20000000043 */
[----:B------:R-:W-:Y:S02]  /*1430*/  FFMA R29, R5, R45, R36 ;  /* 0x0000002d051d7223 */ /* 0x000fe40000000024 */
[C---:B------:R-:W-:Y:S01]  /*1440*/  FFMA R19, R49.reuse, R41, R66 ;  /* 0x0000002931137223 */ /* 0x040fe20000000042 */
[----:B------:R-:W-:Y:S01]  /*1450*/  FFMA R49, R49, R33, R48 ;  /* 0x0000002131317223 */ /* 0x000fe20000000030 */
[C---:B------:R-:W-:Y:S01]  /*1460*/  FFMA R37, R5.reuse, R13, R28 ;  /* 0x0000000d05257223 */ /* 0x040fe2000000001c */
[----:B------:R-:W-:Y:S01]  /*1470*/  FFMA R68, R6, R46, R29 ;  /* 0x0000002e06447223 */ /* 0x000fe2000000001d */
[C---:B------:R-:W-:Y:S01]  /*1480*/  FFMA R66, R50.reuse, R42, R19 ;  /* 0x0000002a32427223 */ /* 0x040fe20000000013 */
[----:B------:R-:W-:Y:S01]  /*1490*/  FFMA R50, R50, R34, R49 ;  /* 0x0000002232327223 */ /* 0x000fe20000000031 */
[C---:B------:R-:W-:Y:S01]  /*14a0*/  FFMA R69, R5.reuse, R41, R30 ;  /* 0x0000002905457223 */ /* 0x040fe2000000001e */
[----:B------:R-:W-:Y:S01]  /*14b0*/  FFMA R19, R5, R33, R4 ;  /* 0x0000002105137223 */ /* 0x000fe20000000004 */
[----:B------:R-:W-:Y:S01]  /*14c0*/  FFMA R5, R6, R14, R37 ;  /* 0x0000000e06057223 */ /* 0x000fe20000000025 */
[----:B------:R-:W-:Y:S01]  /*14d0*/  FFMA R66, R51, R43, R66 ;  /* 0x0000002b33427223 */ /* 0x000fe20000000042 */
[C---:B0-----:R-:W-:Y:S01]  /*14e0*/  FFMA R10, R20.reuse, R44, R10 ;  /* 0x0000002c140a7223 */ /* 0x041fe2000000000a */
[C---:B------:R-:W-:Y:S01]  /*14f0*/  FFMA R18, R20.reuse, R12, R18 ;  /* 0x0000000c14127223 */ /* 0x040fe20000000012 */
[C---:B------:R-:W-:Y:S01]  /*1500*/  FFMA R16, R20.reuse, R40, R16 ;  /* 0x0000002814107223 */ /* 0x040fe20000000010 */
[----:B------:R-:W-:Y:S01]  /*1510*/  FFMA R20, R20, R32, R17 ;  /* 0x0000002014147223 */ /* 0x000fe20000000011 */
[C---:B------:R-:W-:Y:S01]  /*1520*/  FFMA R29, R21.reuse, R45, R10 ;  /* 0x0000002d151d7223 */ /* 0x040fe2000000000a */
[----:B------:R-:W-:-:S02]  /*1530*/  FFMA R37, R21, R13, R18 ;  /* 0x0000000d15257223 */ /* 0x000fc40000000012 */
[----:B------:R-:W-:Y:S01]  /*1540*/  FFMA R17, R21, R33, R20 ;  /* 0x0000002115117223 */ /* 0x000fe20000000014 */
[----:B------:R-:W-:Y:S01]  /*1550*/  FFMA R20, R22, R46, R29 ;  /* 0x0000002e16147223 */ /* 0x000fe2000000001d */
[C---:B-1----:R-:W-:Y:S01]  /*1560*/  FFMA R44, R24.reuse, R44, R31 ;  /* 0x0000002c182c7223 */ /* 0x042fe2000000001f */
[C---:B------:R-:W-:Y:S01]  /*1570*/  FFMA R40, R24.reuse, R40, R9 ;  /* 0x0000002818287223 */ /* 0x040fe20000000009 */
[C---:B------:R-:W-:Y:S01]  /*1580*/  FFMA R12, R24.reuse, R12, R11 ;  /* 0x0000000c180c7223 */ /* 0x040fe2000000000b */
[----:B------:R-:W-:Y:S01]  /*1590*/  FFMA R8, R24, R32, R8 ;  /* 0x0000002018087223 */ /* 0x000fe20000000008 */
[C---:B------:R-:W-:Y:S01]  /*15a0*/  FFMA R9, R25.reuse, R45, R44 ;  /* 0x0000002d19097223 */ /* 0x040fe2000000002c */
[C---:B------:R-:W-:Y:S01]  /*15b0*/  FFMA R45, R25.reuse, R41, R40 ;  /* 0x00000029192d7223 */ /* 0x040fe20000000028 */
[----:B------:R-:W-:Y:S01]  /*15c0*/  FFMA R13, R25, R13, R12 ;  /* 0x0000000d190d7223 */ /* 0x000fe2000000000c */
[C---:B------:R-:W-:Y:S01]  /*15d0*/  FFMA R64, R51.reuse, R15, R64 ;  /* 0x0000000f33407223 */ /* 0x040fe20000000040 */
[----:B------:R-:W-:Y:S01]  /*15e0*/  FFMA R67, R51, R35, R50 ;  /* 0x0000002333437223 */ /* 0x000fe20000000032 */
[----:B------:R-:W-:Y:S01]  /*15f0*/  FFMA R25, R25, R33, R8 ;  /* 0x0000002119197223 */ /* 0x000fe20000000008 */
[----:B------:R-:W-:Y:S01]  /*1600*/  FFMA R46, R26, R46, R9 ;  /* 0x0000002e1a2e7223 */ /* 0x000fe20000000009 */
[C---:B------:R-:W-:Y:S01]  /*1610*/  FFMA R69, R6.reuse, R42, R69 ;  /* 0x0000002a06457223 */ /* 0x040fe20000000045 */
[----:B------:R-:W-:Y:S01]  /*1620*/  LDS.128 R48, [R61+0x30] ;  /* 0x000030003d307984 */ /* 0x000fe20000000c00 */
[----:B------:R-:W-:Y:S01]  /*1630*/  FFMA R6, R6, R34, R19 ;  /* 0x0000002206067223 */ /* 0x000fe20000000013 */
[----:B------:R-:W-:-:S02]  /*1640*/  FFMA R19, R21, R41, R16 ;  /* 0x0000002915137223 */ /* 0x000fc40000000010 */
[----:B------:R-:W0:Y:S04]  /*1650*/  LDS.128 R8, [R60+0x870] ;  /* 0x000870003c087984 */ /* 0x000e280000000c00 */
[----:B------:R-:W1:Y:S01]  /*1660*/  LDS.128 R28, [R60+0x8b0] ;  /* 0x0008b0003c1c7984 */ /* 0x000e620000000c00 */
[C---:B------:R-:W-:Y:S01]  /*1670*/  FFMA R4, R22.reuse, R14, R37 ;  /* 0x0000000e16047223 */ /* 0x040fe20000000025 */
[C---:B------:R-:W-:Y:S01]  /*1680*/  FFMA R21, R22.reuse, R42, R19 ;  /* 0x0000002a16157223 */ /* 0x040fe20000000013 */
[----:B------:R-:W-:Y:S01]  /*1690*/  FFMA R22, R22, R34, R17 ;  /* 0x0000002216167223 */ /* 0x000fe20000000011 */
[----:B------:R-:W2:Y:S01]  /*16a0*/  LDS.128 R36, [R60+0x830] ;  /* 0x000830003c247984 */ /* 0x000ea20000000c00 */
[----:B------:R-:W-:-:S03]  /*16b0*/  FFMA R24, R26, R14, R13 ;  /* 0x0000000e1a187223 */ /* 0x000fc6000000000d */
[----:B------:R-:W3:Y:S01]  /*16c0*/  LDS.128 R16, [R60+0x8f0] ;  /* 0x0008f0003c107984 */ /* 0x000ee20000000c00 */
[C---:B------:R-:W-:Y:S01]  /*16d0*/  FFMA R22, R23.reuse, R35, R22 ;  /* 0x0000002317167223 */ /* 0x040fe20000000016 */
[C---:B------:R-:W-:Y:S01]  /*16e0*/  FFMA R21, R23.reuse, R43, R21 ;  /* 0x0000002b17157223 */ /* 0x040fe20000000015 */
[----:B------:R-:W-:Y:S01]  /*16f0*/  FFMA R20, R23, R47, R20 ;  /* 0x0000002f17147223 */ /* 0x000fe20000000014 */
[C---:B------:R-:W-:Y:S01]  /*1700*/  FFMA R14, R7.reuse, R35, R6 ;  /* 0x00000023070e7223 */ /* 0x040fe20000000006 */
[C---:B------:R-:W-:Y:S01]  /*1710*/  FFMA R13, R7.reuse, R43, R69 ;  /* 0x0000002b070d7223 */ /* 0x040fe20000000045 */
[C---:B------:R-:W-:Y:S01]  /*1720*/  FFMA R12, R7.reuse, R47, R68 ;  /* 0x0000002f070c7223 */ /* 0x040fe20000000044 */
[-C--:B------:R-:W-:Y:S01]  /*1730*/  FFMA R40, R7, R15.reuse, R5 ;  /* 0x0000000f07287223 */ /* 0x080fe20000000005 */
[----:B------:R-:W-:Y:S02]  /*1740*/  FFMA R23, R23, R15, R4 ;  /* 0x0000000f17177223 */ /* 0x000fe40000000004 */
[----:B------:R-:W4:Y:S01]  /*1750*/  LDS.128 R4, [R61+0x70] ;  /* 0x000070003d047984 */ /* 0x000f220000000c00 */
[C---:B------:R-:W-:Y:S01]  /*1760*/  FFMA R47, R27.reuse, R47, R46 ;  /* 0x0000002f1b2f7223 */ /* 0x040fe2000000002e */
[----:B------:R-:W-:Y:S01]  /*1770*/  FFMA R46, R27, R15, R24 ;  /* 0x0000000f1b2e7223 */ /* 0x000fe20000000018 */
[C---:B------:R-:W-:Y:S01]  /*1780*/  FFMA R44, R26.reuse, R34, R25 ;  /* 0x000000221a2c7223 */ /* 0x040fe20000000019 */
[----:B------:R-:W-:-:S03]  /*1790*/  FFMA R45, R26, R42, R45 ;  /* 0x0000002a1a2d7223 */ /* 0x000fc6000000002d */
[C---:B------:R-:W-:Y:S01]  /*17a0*/  FFMA R44, R27.reuse, R35, R44 ;  /* 0x000000231b2c7223 */ /* 0x040fe2000000002c */
[----:B------:R-:W-:Y:S01]  /*17b0*/  FFMA R45, R27, R43, R45 ;  /* 0x0000002b1b2d7223 */ /* 0x000fe2000000002d */
[----:B------:R-:W5:Y:S01]  /*17c0*/  LDS.128 R32, [R61+0xb0] ;  /* 0x0000b0003d207984 */ /* 0x000f620000000c00 */
[C---:B0-----:R-:W-:Y:S01]  /*17d0*/  FFMA R24, R48.reuse, R8, R65 ;  /* 0x0000000830187223 */ /* 0x041fe20000000041 */
[----:B-1----:R-:W-:-:S03]  /*17e0*/  FFMA R66, R48, R28, R66 ;  /* 0x0000001c30427223 */ /* 0x002fc60000000042 */
[C---:B------:R-:W-:Y:S01]  /*17f0*/  FFMA R25, R49.reuse, R9, R24 ;  /* 0x0000000931197223 */ /* 0x040fe20000000018 */
[C---:B------:R-:W-:Y:S01]  /*1800*/  FFMA R15, R49.reuse, R29, R66 ;  /* 0x0000001d310f7223 */ /* 0x040fe20000000042 */
[----:B--2---:R-:W-:Y:S02]  /*1810*/  FFMA R64, R48, R36, R64 ;  /* 0x0000002430407223 */ /* 0x004fe40000000040 */
[----:B------:R-:W-:Y:S01]  /*1820*/  FFMA R26, R50, R10, R25 ;  /* 0x0000000a321a7223 */ /* 0x000fe20000000019 */
[----:B---3--:R-:W-:Y:S01]  /*1830*/  FFMA R48, R48, R16, R67 ;  /* 0x0000001030307223 */ /* 0x008fe20000000043 */
[----:B------:R-:W-:Y:S01]  /*1840*/  FFMA R42, R50, R30, R15 ;  /* 0x0000001e322a7223 */ /* 0x000fe2000000000f */
[----:B------:R-:W-:Y:S01]  /*1850*/  FFMA R27, R49, R37, R64 ;  /* 0x00000025311b7223 */ /* 0x000fe20000000040 */
[----:B------:R-:W-:Y:S01]  /*1860*/  FFMA R25, R51, R11, R26 ;  /* 0x0000000b33197223 */ /* 0x000fe2000000001a */
[----:B------:R-:W-:Y:S01]  /*1870*/  FFMA R49, R49, R17, R48 ;  /* 0x0000001131317223 */ /* 0x000fe20000000030 */
[----:B------:R-:W-:Y:S01]  /*1880*/  FFMA R26, R51, R31, R42 ;  /* 0x0000001f331a7223 */ /* 0x000fe2000000002a */
[----:B----4-:R-:W-:-:S02]  /*1890*/  FFMA R48, R4, R36, R40 ;  /* 0x0000002404307223 */ /* 0x010fc40000000028 */
[----:B------:R-:W0:Y:S01]  /*18a0*/  LDS.128 R40, [R61+0xf0] ;  /* 0x0000f0003d287984 */ /* 0x000e220000000c00 */
[C---:B------:R-:W-:Y:S01]  /*18b0*/  FFMA R24, R50.reuse, R38, R27 ;  /* 0x0000002632187223 */ /* 0x040fe2000000001b */
[----:B------:R-:W-:Y:S01]  /*18c0*/  FFMA R50, R50, R18, R49 ;  /* 0x0000001232327223 */ /* 0x000fe20000000031 */
[C---:B------:R-:W-:Y:S01]  /*18d0*/  FFMA R12, R4.reuse, R8, R12 ;  /* 0x00000008040c7223 */ /* 0x040fe2000000000c */
[C---:B------:R-:W-:Y:S02]  /*18e0*/  FFMA R14, R4.reuse, R16, R14 ;  /* 0x00000010040e7223 */ /* 0x040fe4000000000e */
[----:B------:R-:W-:Y:S01]  /*18f0*/  FFMA R27, R51, R19, R50 ;  /* 0x00000013331b7223 */ /* 0x000fe20000000032 */
[----:B------:R-:W-:Y:S01]  /*1900*/  FFMA R50, R4, R28, R13 ;  /* 0x0000001c04327223 */ /* 0x000fe2000000000d */
[C---:B------:R-:W-:Y:S01]  /*1910*/  FFMA R49, R5.reuse, R9, R12 ;  /* 0x0000000905317223 */ /* 0x040fe2000000000c */
[C---:B------:R-:W-:Y:S02]  /*1920*/  FFMA R13, R5.reuse, R17, R14 ;  /* 0x00000011050d7223 */ /* 0x040fe4000000000e */
[C---:B------:R-:W-:Y:S01]  /*1930*/  FFMA R15, R5.reuse, R29, R50 ;  /* 0x0000001d050f7223 */ /* 0x040fe20000000032 */
[----:B------:R-:W-:Y:S01]  /*1940*/  FFMA R5, R5, R37, R48 ;  /* 0x0000002505057223 */ /* 0x000fe20000000030 */
[----:B------:R-:W-:Y:S01]  /*1950*/  FFMA R4, R6, R10, R49 ;  /* 0x0000000a06047223 */ /* 0x000fe20000000031 */
[----:B------:R-:W-:Y:S01]  /*1960*/  IADD3 R59, R59, 0x10, RZ ;  /* 0x000000103b3b7810 */ /* 0x000fe20007ffe0ff */
[----:B-----5:R-:W-:Y:S01]  /*1970*/  FFMA R20, R32, R8, R20 ;  /* 0x0000000820147223 */ /* 0x020fe20000000014 */
[C---:B------:R-:W-:Y:S01]  /*1980*/  FFMA R12, R6.reuse, R18, R13 ;  /* 0x00000012060c7223 */ /* 0x040fe2000000000d */
[C---:B------:R-:W-:Y:S01]  /*1990*/  FFMA R14, R6.reuse, R30, R15 ;  /* 0x0000001e060e7223 */ /* 0x040fe2000000000f */
[----:B------:R-:W-:Y:S01]  /*19a0*/  FFMA R6, R6, R38, R5 ;  /* 0x0000002606067223 */ /* 0x000fe20000000005 */
[----:B------:R-:W-:Y:S01]  /*19b0*/  FFMA R13, R7, R11, R4 ;  /* 0x0000000b070d7223 */ /* 0x000fe20000000004 */
[C---:B------:R-:W-:Y:S01]  /*19c0*/  FFMA R4, R32.reuse, R28, R21 ;  /* 0x0000001c20047223 */ /* 0x040fe20000000015 */
[----:B------:R-:W-:Y:S01]  /*19d0*/  ISETP.GE.U32.AND P0, PT, R59, 0xa0, PT ;  /* 0x000000a03b00780c */ /* 0x000fe20003f06070 */
[C---:B------:R-:W-:Y:S01]  /*19e0*/  FFMA R22, R32.reuse, R16, R22 ;  /* 0x0000001020167223 */ /* 0x040fe20000000016 */
[----:B------:R-:W-:Y:S01]  /*19f0*/  FFMA R21, R33, R9, R20 ;  /* 0x0000000921157223 */ /* 0x000fe20000000014 */
[C---:B------:R-:W-:Y:S01]  /*1a00*/  FFMA R15, R7.reuse, R19, R12 ;  /* 0x00000013070f7223 */ /* 0x040fe2000000000c */
[----:B------:R-:W-:Y:S01]  /*1a10*/  FFMA R32, R32, R36, R23 ;  /* 0x0000002420207223 */ /* 0x000fe20000000017 */
[C---:B------:R-:W-:Y:S01]  /*1a20*/  FFMA R14, R7.reuse, R31, R14 ;  /* 0x0000001f070e7223 */ /* 0x040fe2000000000e */
[----:B------:R-:W-:Y:S01]  /*1a30*/  FFMA R12, R7, R39, R6 ;  /* 0x00000027070c7223 */ /* 0x000fe20000000006 */
[C---:B------:R-:W-:Y:S01]  /*1a40*/  FFMA R7, R33.reuse, R29, R4 ;  /* 0x0000001d21077223 */ /* 0x040fe20000000004 */
[C---:B------:R-:W-:Y:S01]  /*1a50*/  FFMA R5, R33.reuse, R17, R22 ;  /* 0x0000001121057223 */ /* 0x040fe20000000016 */
[----:B------:R-:W-:Y:S01]  /*1a60*/  FFMA R4, R34, R10, R21 ;  /* 0x0000000a22047223 */ /* 0x000fe20000000015 */
[----:B------:R-:W-:Y:S01]  /*1a70*/  FFMA R33, R33, R37, R32 ;  /* 0x0000002521217223 */ /* 0x000fe20000000020 */
        /* <DEDUP_REMOVED lines=8> */
[----:B------:R-:W-:Y:S01]  /*1b00*/  FFMA R21, R35, R11, R4 ;  /* 0x0000000b23157223 */ /* 0x000fe20000000004 */
[-C--:B------:R-:W-:Y:S01]  /*1b10*/  FFMA R6, R34, R18.reuse, R5 ;  /* 0x0000001222067223 */ /* 0x080fe20000000005 */
[----:B------:R-:W-:Y:S01]  /*1b20*/  FFMA R4, R42, R18, R17 ;  /* 0x000000122a047223 */ /* 0x000fe20000000011 */
[C---:B------:R-:W-:Y:S01]  /*1b30*/  FFMA R22, R34.reuse, R30, R7 ;  /* 0x0000001e22167223 */ /* 0x040fe20000000007 */
[-C--:B------:R-:W-:Y:S01]  /*1b40*/  FFMA R20, R34, R38.reuse, R33 ;  /* 0x0000002622147223 */ /* 0x080fe20000000021 */
[C---:B------:R-:W-:Y:S01]  /*1b50*/  FFMA R16, R42.reuse, R38, R37 ;  /* 0x000000262a107223 */ /* 0x040fe20000000025 */
[C---:B------:R-:W-:Y:S01]  /*1b60*/  FFMA R18, R42.reuse, R30, R29 ;  /* 0x0000001e2a127223 */ /* 0x040fe2000000001d */
[----:B------:R-:W-:Y:S01]  /*1b70*/  FFMA R10, R42, R10, R9 ;  /* 0x0000000a2a0a7223 */ /* 0x000fe20000000009 */
[----:B------:R-:W-:-:S02]  /*1b80*/  IADD3 R52, P1, R52, 0x40, RZ ;  /* 0x0000004034347810 */ /* 0x000fc40007f3e0ff */
[----:B------:R-:W-:Y:S02]  /*1b90*/  IADD3 R54, P2, R54, 0x40, RZ ;  /* 0x0000004036367810 */ /* 0x000fe40007f5e0ff */
[----:B------:R-:W-:Y:S02]  /*1ba0*/  IADD3 R56, P3, R56, 0x40, RZ ;  /* 0x0000004038387810 */ /* 0x000fe40007f7e0ff */
[----:B------:R-:W-:Y:S01]  /*1bb0*/  IADD3 R58, P4, R58, 0x40, RZ ;  /* 0x000000403a3a7810 */ /* 0x000fe20007f9e0ff */
[----:B------:R-:W-:Y:S01]  /*1bc0*/  FFMA R23, R35, R19, R6 ;  /* 0x0000001323177223 */ /* 0x000fe20000000006 */
[----:B------:R-:W-:Y:S01]  /*1bd0*/  FFMA R24, R51, R39, R24 ;  /* 0x0000002733187223 */ /* 0x000fe20000000018 */
[C---:B------:R-:W-:Y:S01]  /*1be0*/  FFMA R22, R35.reuse, R31, R22 ;  /* 0x0000001f23167223 */ /* 0x040fe20000000016 */
[----:B------:R-:W-:Y:S01]  /*1bf0*/  FFMA R20, R35, R39, R20 ;  /* 0x0000002723147223 */ /* 0x000fe20000000014 */
[C---:B------:R-:W-:Y:S01]  /*1c00*/  FFMA R19, R43.reuse, R19, R4 ;  /* 0x000000132b137223 */ /* 0x040fe20000000004 */
[C---:B------:R-:W-:Y:S01]  /*1c10*/  FFMA R18, R43.reuse, R31, R18 ;  /* 0x0000001f2b127223 */ /* 0x040fe20000000012 */
[C---:B------:R-:W-:Y:S01]  /*1c20*/  FFMA R17, R43.reuse, R11, R10 ;  /* 0x0000000b2b117223 */ /* 0x040fe2000000000a */
[----:B------:R-:W-:Y:S01]  /*1c30*/  FFMA R16, R43, R39, R16 ;  /* 0x000000272b107223 */ /* 0x000fe20000000010 */
[----:B------:R-:W-:-:S02]  /*1c40*/  IADD3.X R3, RZ, R3, RZ, P1, !PT ;  /* 0x00000003ff037210 */ /* 0x000fc40000ffe4ff */
[----:B------:R-:W-:Y:S02]  /*1c50*/  IADD3.X R53, RZ, R53, RZ, P2, !PT ;  /* 0x00000035ff357210 */ /* 0x000fe400017fe4ff */
[----:B------:R-:W-:Y:S02]  /*1c60*/  IADD3.X R55, RZ, R55, RZ, P3, !PT ;  /* 0x00000037ff377210 */ /* 0x000fe40001ffe4ff */
[----:B------:R-:W-:Y:S01]  /*1c70*/  IADD3.X R57, RZ, R57, RZ, P4, !PT ;  /* 0x00000039ff397210 */ /* 0x000fe200027fe4ff */
[----:B------:R-:W-:Y:S01]  /*1c80*/  @P0 CALL.REL.NOINC `(.L_x_0) ;  /* 0x0000001000000944 */ /* 0x000fe20003c00000 */
[----:B------:R-:W-:Y:S05]  /*1c90*/  BRA `(.L_x_1) ;  /* 0xffffec2000007947 */ /* 0x000fea000383ffff */
.L_x_0:
[----:B------:R-:W0:Y:S01]  /*1ca0*/  S2R R3, SR_TID.X ;  /* 0x0000000000037919 */ /* 0x000e220000002100 */
[----:B------:R-:W-:Y:S02]  /*1cb0*/  ULDC UR4, c[0x0][0x178] ;  /* 0x00005e0000047ab9 */ /* 0x000fe40000000800 */
[----:B------:R-:W-:Y:S01]  /*1cc0*/  UIMAD UR4, UR4, 0x32, URZ ;  /* 0x00000032040478a4 */ /* 0x000fe2000f8e023f */
[----:B------:R-:W-:Y:S06]  /*1cd0*/  BAR.SYNC 0x0 ;  /* 0x0000000000007b1d */ /* 0x000fec0000000000 */
[----:B0-----:R-:W-:-:S02]  /*1ce0*/  SHF.R.U32.HI R32, RZ, 0x3, R3 ;  /* 0x00000003ff207819 */ /* 0x001fc40000011603 */
[----:B------:R-:W-:Y:S02]  /*1cf0*/  SHF.L.U32 R33, R3, 0x2, RZ ;  /* 0x0000000203217819 */ /* 0x000fe400000006ff */
[----:B------:R-:W-:Y:S02]  /*1d00*/  SGXT.U32 R32, R32, 0x3 ;  /* 0x000000032020781a */ /* 0x000fe40000000000 */
[----:B------:R-:W-:Y:S02]  /*1d10*/  LOP3.LUT R3, R33, 0x1c, RZ, 0xc0, !PT ;  /* 0x0000001c21037812 */ /* 0x000fe400078ec0ff */
[----:B------:R-:W-:Y:S02]  /*1d20*/  LOP3.LUT R33, R0, 0x1c, R33, 0xf8, !PT ;  /* 0x0000001c00217812 */ /* 0x000fe400078ef821 */
[----:B------:R-:W-:Y:S01]  /*1d30*/  LOP3.LUT R0, R2, 0x8, RZ, 0xfc, !PT ;  /* 0x0000000802007812 */ /* 0x000fe200078efcff */
[----:B------:R-:W-:Y:S01]  /*1d40*/  IMAD R3, R32, 0x90, R3 ;  /* 0x0000009020037824 */ /* 0x000fe200078e0203 */
[----:B------:R-:W-:Y:S01]  /*1d50*/  ISETP.GE.AND P0, PT, R33, 0xb0, PT ;  /* 0x000000b02100780c */ /* 0x000fe20003f06270 */
[----:B------:R-:W-:-:S03]  /*1d60*/  IMAD R33, R2, 0xb0, R33 ;  /* 0x000000b002217824 */ /* 0x000fc600078e0221 */
[----:B------:R-:W-:Y:S01]  /*1d70*/  SHF.L.U32 R4, R3, 0x2, RZ ;  /* 0x0000000203047819 */ /* 0x000fe200000006ff */
[----:B------:R-:W-:Y:S01]  /*1d80*/  STS.128 [R3.X4], R24 ;  /* 0x0000001803007388 */ /* 0x000fe20000004c00 */
[----:B------:R-:W-:Y:S02]  /*1d90*/  ISETP.LT.AND P1, PT, R2, UR4, !P0 ;  /* 0x0000000402007c0c */ /* 0x000fe4000c721270 */
[----:B------:R-:W-:Y:S01]  /*1da0*/  ISETP.LT.AND P2, PT, R0, UR4, !P0 ;  /* 0x0000000400007c0c */ /* 0x000fe2000c741270 */
[----:B------:R-:W-:Y:S01]  /*1db0*/  IMAD R32, R32, -0x1b0, R4 ;  /* 0xfffffe5020207824 */ /* 0x000fe200078e0204 */
[----:B------:R-:W-:Y:S04]  /*1dc0*/  STS.128 [R3.X4+0x90], R12 ;  /* 0x0000900c03007388 */ /* 0x000fe80000004c00 */
[----:B------:R-:W-:Y:S04]  /*1dd0*/  STS.128 [R3.X4+0x120], R20 ;  /* 0x0001201403007388 */ /* 0x000fe80000004c00 */
[----:B------:R-:W-:Y:S04]  /*1de0*/  STS.128 [R3.X4+0x1b0], R16 ;  /* 0x0001b01003007388 */ /* 0x000fe80000004c00 */
[----:B------:R-:W-:Y:S06]  /*1df0*/  BAR.SYNC 0x0 ;  /* 0x0000000000007b1d */ /* 0x000fec0000000000 */
[----:B------:R-:W0:Y:S01]  /*1e00*/  LDS.128 R28, [R32] ;  /* 0x00000000201c7984 */ /* 0x000e220000000c00 */
[----:B------:R-:W-:-:S02]  /*1e10*/  IADD3 R12, R33, 0x580, RZ ;  /* 0x00000580210c7810 */ /* 0x000fc40007ffe0ff */
[----:B------:R-:W-:Y:S01]  /*1e20*/  IADD3 R14, R33, 0xb00, RZ ;  /* 0x00000b00210e7810 */ /* 0x000fe20007ffe0ff */
[----:B------:R-:W1:Y:S01]  /*1e30*/  LDS.128 R8, [R32+0x480] ;  /* 0x0004800020087984 */ /* 0x000e620000000c00 */
[----:B------:R-:W-:-:S03]  /*1e40*/  LOP3.LUT R3, R2, 0x10, RZ, 0xfc, !PT ;  /* 0x0000001002037812 */ /* 0x000fc600078efcff */
[----:B------:R-:W2:Y:S01]  /*1e50*/  LDS.128 R4, [R32+0x900] ;  /* 0x0009000020047984 */ /* 0x000ea20000000c00 */
[----:B------:R-:W-:Y:S02]  /*1e60*/  LOP3.LUT R2, R2, 0x18, RZ, 0xfc, !PT ;  /* 0x0000001802027812 */ /* 0x000fe400078efcff */
[----:B------:R-:W-:Y:S02]  /*1e70*/  ISETP.LT.AND P3, PT, R3, UR4, !P0 ;  /* 0x0000000403007c0c */ /* 0x000fe4000c761270 */
[----:B------:R-:W-:Y:S02]  /*1e80*/  MOV R17, 0x4 ;  /* 0x0000000400117802 */ /* 0x000fe40000000f00 */
[----:B------:R-:W-:-:S03]  /*1e90*/  ISETP.LT.AND P0, PT, R2, UR4, !P0 ;  /* 0x0000000402007c0c */ /* 0x000fc6000c701270 */
[----:B------:R-:W-:-:S04]  /*1ea0*/  IMAD.WIDE R2, R33, R17, c[0x0][0x170] ;  /* 0x00005c0021027625 */ /* 0x000fc800078e0211 */
[----:B------:R-:W-:-:S04]  /*1eb0*/  IMAD.WIDE R12, R12, R17, c[0x0][0x170] ;  /* 0x00005c000c0c7625 */ /* 0x000fc800078e0211 */
[----:B------:R-:W-:Y:S01]  /*1ec0*/  IMAD.WIDE R14, R14, R17, c[0x0][0x170] ;  /* 0x00005c000e0e7625 */ /* 0x000fe200078e0211 */
[----:B0-----:R0:W-:Y:S04]  /*1ed0*/  @P1 STG.E.128 [R2.64], R28 ;  /* 0x0000001c02001986 */ /* 0x0011e8000c101d06 */
[----:B-1----:R0:W-:Y:S04]  /*1ee0*/  @P2 STG.E.128 [R12.64], R8 ;  /* 0x000000080c002986 */ /* 0x0021e8000c101d06 */
[----:B--2---:R0:W-:Y:S01]  /*1ef0*/  @P3 STG.E.128 [R14.64], R4 ;  /* 0x000000040e003986 */ /* 0x0041e2000c101d06 */
[----:B------:R-:W-:Y:S05]  /*1f00*/  @!P0 EXIT ;  /* 0x000000000000894d */ /* 0x000fea0003800000 */
[----:B0-----:R-:W0:Y:S01]  /*1f10*/  LDS.128 R4, [R32+0xd80] ;  /* 0x000d800020047984 */ /* 0x001e220000000c00 */
[----:B------:R-:W-:-:S05]  /*1f20*/  IADD3 R2, R33, 0x1080, RZ ;  /* 0x0000108021027810 */ /* 0x000fca0007ffe0ff */
[----:B------:R-:W-:-:S05]  /*1f30*/  IMAD.WIDE R2, R2, R17, c[0x0][0x170] ;  /* 0x00005c0002027625 */ /* 0x000fca00078e0211 */
[----:B0-----:R-:W-:Y:S01]  /*1f40*/  STG.E.128 [R2.64], R4 ;  /* 0x0000000402007986 */ /* 0x001fe2000c101d06 */
[----:B------:R-:W-:Y:S05]  /*1f50*/  EXIT ;  /* 0x000000000000794d */ /* 0x000fea0003800000 */
.L_x_2:
[----:B------:R-:W-:-:S00]  /*1f60*/  BRA `(.L_x_2) ;  /* 0xfffffff000007947 */ /* 0x000fc0000383ffff */
[----:B------:R-:W-:-:S00]  /*1f70*/  NOP ;  /* 0x0000000000007918 */ /* 0x000fc00000000000 */
        /* <DEDUP_REMOVED lines=8> */
.L_x_3:


//--------------------- .nv.shared.triton_mm      --------------------------
	.section	.nv.shared.triton_mm,"aw",@nobits
	.align	16
